//
// Generated by NVIDIA NVVM Compiler
//
// Compiler Build ID: CL-36424714
// Cuda compilation tools, release 13.0, V13.0.88
// Based on NVVM 20.0.0
//

.version 9.0
.target sm_100
.address_size 64

	// .globl	_Z19TriPackedReadKernelPKiiS0_S0_iPii

.visible .entry _Z19TriPackedReadKernelPKiiS0_S0_iPii(
	.param .u64 .ptr .align 1 _Z19TriPackedReadKernelPKiiS0_S0_iPii_param_0,
	.param .u32 _Z19TriPackedReadKernelPKiiS0_S0_iPii_param_1,
	.param .u64 .ptr .align 1 _Z19TriPackedReadKernelPKiiS0_S0_iPii_param_2,
	.param .u64 .ptr .align 1 _Z19TriPackedReadKernelPKiiS0_S0_iPii_param_3,
	.param .u32 _Z19TriPackedReadKernelPKiiS0_S0_iPii_param_4,
	.param .u64 .ptr .align 1 _Z19TriPackedReadKernelPKiiS0_S0_iPii_param_5,
	.param .u32 _Z19TriPackedReadKernelPKiiS0_S0_iPii_param_6
)
{
	.reg .pred 	%p<12>;
	.reg .b32 	%r<18>;
	.reg .b64 	%rd<20>;

	ld.param.u64 	%rd2, [_Z19TriPackedReadKernelPKiiS0_S0_iPii_param_0];
	ld.param.u32 	%r5, [_Z19TriPackedReadKernelPKiiS0_S0_iPii_param_1];
	ld.param.u64 	%rd3, [_Z19TriPackedReadKernelPKiiS0_S0_iPii_param_2];
	ld.param.u64 	%rd4, [_Z19TriPackedReadKernelPKiiS0_S0_iPii_param_3];
	ld.param.u32 	%r6, [_Z19TriPackedReadKernelPKiiS0_S0_iPii_param_4];
	ld.param.u64 	%rd5, [_Z19TriPackedReadKernelPKiiS0_S0_iPii_param_5];
	ld.param.u32 	%r7, [_Z19TriPackedReadKernelPKiiS0_S0_iPii_param_6];
	cvta.to.global.u64 	%rd1, %rd5;
	mov.u32 	%r8, %ctaid.x;
	mov.u32 	%r9, %ntid.x;
	mov.u32 	%r10, %tid.x;
	mad.lo.s32 	%r1, %r8, %r9, %r10;
	setp.ge.s32 	%p1, %r1, %r7;
	@%p1 bra 	$L__BB0_6;
	cvta.to.global.u64 	%rd6, %rd3;
	cvta.to.global.u64 	%rd7, %rd4;
	mul.wide.s32 	%rd8, %r1, 4;
	add.s64 	%rd9, %rd6, %rd8;
	ld.global.u32 	%r2, [%rd9];
	add.s64 	%rd10, %rd7, %rd8;
	ld.global.u32 	%r3, [%rd10];
	setp.lt.s32 	%p2, %r3, 0;
	setp.le.s32 	%p3, %r3, %r2;
	setp.lt.s32 	%p4, %r2, %r6;
	and.pred  	%p5, %p4, %p3;
	not.pred 	%p7, %p5;
	or.pred  	%p8, %p2, %p7;
	@%p8 bra 	$L__BB0_5;
	mad.lo.s32 	%r12, %r2, %r2, %r2;
	shr.u32 	%r13, %r12, 31;
	add.s32 	%r14, %r12, %r13;
	shr.s32 	%r15, %r14, 1;
	add.s32 	%r4, %r15, %r3;
	setp.lt.s32 	%p9, %r4, 0;
	setp.ge.s32 	%p10, %r4, %r5;
	or.pred  	%p11, %p9, %p10;
	@%p11 bra 	$L__BB0_4;
	cvta.to.global.u64 	%rd15, %rd2;
	mul.wide.u32 	%rd16, %r4, 4;
	add.s64 	%rd17, %rd15, %rd16;
	ld.global.u32 	%r17, [%rd17];
	add.s64 	%rd19, %rd1, %rd8;
	st.global.u32 	[%rd19], %r17;
	bra.uni 	$L__BB0_6;
$L__BB0_4:
	add.s64 	%rd14, %rd1, %rd8;
	mov.b32 	%r16, -777777;
	st.global.u32 	[%rd14], %r16;
	bra.uni 	$L__BB0_6;
$L__BB0_5:
	add.s64 	%rd12, %rd1, %rd8;
	mov.b32 	%r11, -999999;
	st.global.u32 	[%rd12], %r11;
$L__BB0_6:
	ret;

}


// ===== COMPILED SASS (sm_100) =====

	.target	sm_100

	.elftype	@"ET_EXEC"


//--------------------- .note.nv.tkinfo           --------------------------
	.section	.note.nv.tkinfo,"",@"SHT_NOTE"
	.sectionflags	@"SHF_NOTE_NV_TKINFO"
	.tkinfo
        /*0018*/ 	.word	0x00000002
        /*0030*/ 	.string	""
        /*0030*/ 	.string	"ptxas"
        /*0030*/ 	.string	"Cuda compilation tools, release 13.0, V13.0.88"
        /*0030*/ 	.string	"Build cuda_13.0.r13.0/compiler.36424714_0"
        /*0030*/ 	.string	"-arch sm_100 -m 64 "



//--------------------- .note.nv.cuinfo           --------------------------
	.section	.note.nv.cuinfo,"",@"SHT_NOTE"
	.sectionflags	@"SHF_NOTE_NV_CUINFO"
        /*0018*/ 	.short	0x0002
        /*001a*/ 	.short	0x0064
        /*001c*/ 	.short	0x0082
	.zero		2


//--------------------- .nv.info                  --------------------------
	.section	.nv.info,"",@"SHT_CUDA_INFO"
	.align	4


	//----- nvinfo : EIATTR_REGCOUNT
	.align		4
        /*0000*/ 	.byte	0x04, 0x2f
        /*0002*/ 	.short	(.L_1 - .L_0)
	.align		4
.L_0:
        /*0004*/ 	.word	index@(_Z19TriPackedReadKernelPKiiS0_S0_iPii)
        /*0008*/ 	.word	0x0000000a


	//----- nvinfo : EIATTR_FRAME_SIZE
	.align		4
.L_1:
        /*000c*/ 	.byte	0x04, 0x11
        /*000e*/ 	.short	(.L_3 - .L_2)
	.align		4
.L_2:
        /*0010*/ 	.word	index@(_Z19TriPackedReadKernelPKiiS0_S0_iPii)
        /*0014*/ 	.word	0x00000000


	//----- nvinfo : EIATTR_MIN_STACK_SIZE
	.align		4
.L_3:
        /*0018*/ 	.byte	0x04, 0x12
        /*001a*/ 	.short	(.L_5 - .L_4)
	.align		4
.L_4:
        /*001c*/ 	.word	index@(_Z19TriPackedReadKernelPKiiS0_S0_iPii)
        /*0020*/ 	.word	0x00000000
.L_5:


//--------------------- .nv.compat                --------------------------
	.section	.nv.compat,"",@"SHT_CUDA_COMPAT_INFO"
	.align	4
        /*0000*/ 	.byte	0x02, 0x09, 0x00, 0x00, 0x02, 0x02, 0x01, 0x00, 0x02, 0x05, 0x05, 0x00, 0x03, 0x07, 0x01, 0x01
        /*0010*/ 	.byte	0x02, 0x03, 0x00, 0x00, 0x02, 0x06, 0x01, 0x00, 0x04, 0x0b, 0x08, 0x00, 0x09, 0x00, 0x00, 0x00
        /*0020*/ 	.byte	0x00, 0x00, 0x00, 0x00


//--------------------- .nv.info._Z19TriPackedReadKernelPKiiS0_S0_iPii --------------------------
	.section	.nv.info._Z19TriPackedReadKernelPKiiS0_S0_iPii,"",@"SHT_CUDA_INFO"
	.sectionflags	@""
	.align	4


	//----- nvinfo : EIATTR_CUDA_API_VERSION
	.align		4
        /*0000*/ 	.byte	0x04, 0x37
        /*0002*/ 	.short	(.L_7 - .L_6)
.L_6:
        /*0004*/ 	.word	0x00000082


	//----- nvinfo : EIATTR_KPARAM_INFO
	.align		4
.L_7:
        /*0008*/ 	.byte	0x04, 0x17
        /*000a*/ 	.short	(.L_9 - .L_8)
.L_8:
        /*000c*/ 	.word	0x00000000
        /*0010*/ 	.short	0x0006
        /*0012*/ 	.short	0x0030
        /*0014*/ 	.byte	0x00, 0xf0, 0x11, 0x00


	//----- nvinfo : EIATTR_KPARAM_INFO
	.align		4
.L_9:
        /*0018*/ 	.byte	0x04, 0x17
        /*001a*/ 	.short	(.L_11 - .L_10)
.L_10:
        /*001c*/ 	.word	0x00000000
        /*0020*/ 	.short	0x0005
        /*0022*/ 	.short	0x0028
        /*0024*/ 	.byte	0x00, 0xf5, 0x21, 0x00


	//----- nvinfo : EIATTR_KPARAM_INFO
	.align		4
.L_11:
        /*0028*/ 	.byte	0x04, 0x17
        /*002a*/ 	.short	(.L_13 - .L_12)
.L_12:
        /*002c*/ 	.word	0x00000000
        /*0030*/ 	.short	0x0004
        /*0032*/ 	.short	0x0020
        /*0034*/ 	.byte	0x00, 0xf0, 0x11, 0x00


	//----- nvinfo : EIATTR_KPARAM_INFO
	.align		4
.L_13:
        /*0038*/ 	.byte	0x04, 0x17
        /*003a*/ 	.short	(.L_15 - .L_14)
.L_14:
        /*003c*/ 	.word	0x00000000
        /*0040*/ 	.short	0x0003
        /*0042*/ 	.short	0x0018
        /*0044*/ 	.byte	0x00, 0xf5, 0x21, 0x00


	//----- nvinfo : EIATTR_KPARAM_INFO
	.align		4
.L_15:
        /*0048*/ 	.byte	0x04, 0x17
        /*004a*/ 	.short	(.L_17 - .L_16)
.L_16:
        /*004c*/ 	.word	0x00000000
        /*0050*/ 	.short	0x0002
        /*0052*/ 	.short	0x0010
        /*0054*/ 	.byte	0x00, 0xf5, 0x21, 0x00


	//----- nvinfo : EIATTR_KPARAM_INFO
	.align		4
.L_17:
        /*0058*/ 	.byte	0x04, 0x17
        /*005a*/ 	.short	(.L_19 - .L_18)
.L_18:
        /*005c*/ 	.word	0x00000000
        /*0060*/ 	.short	0x0001
        /*0062*/ 	.short	0x0008
        /*0064*/ 	.byte	0x00, 0xf0, 0x11, 0x00


	//----- nvinfo : EIATTR_KPARAM_INFO
	.align		4
.L_19:
        /*0068*/ 	.byte	0x04, 0x17
        /*006a*/ 	.short	(.L_21 - .L_20)
.L_20:
        /*006c*/ 	.word	0x00000000
        /*0070*/ 	.short	0x0000
        /*0072*/ 	.short	0x0000
        /*0074*/ 	.byte	0x00, 0xf5, 0x21, 0x00


	//----- nvinfo : EIATTR_SPARSE_MMA_MASK
	.align		4
.L_21:
        /*0078*/ 	.byte	0x03, 0x50
        /*007a*/ 	.short	0x0000


	//----- nvinfo : EIATTR_MAXREG_COUNT
	.align		4
        /*007c*/ 	.byte	0x03, 0x1b
        /*007e*/ 	.short	0x00ff


	//----- nvinfo : EIATTR_MERCURY_ISA_VERSION
	.align		4
        /*0080*/ 	.byte	0x03, 0x5f
        /*0082*/ 	.short	0x0101


	//----- nvinfo : EIATTR_VRC_CTA_INIT_COUNT
	.align		4
        /*0084*/ 	.byte	0x02, 0x4a
	.zero		1
	.zero		1


	//----- nvinfo : EIATTR_EXIT_INSTR_OFFSETS
	.align		4
        /*0088*/ 	.byte	0x04, 0x1c
        /*008a*/ 	.short	(.L_23 - .L_22)


	//   ....[0]....
.L_22:
        /*008c*/ 	.word	0x00000070


	//   ....[1]....
        /*0090*/ 	.word	0x00000210


	//   ....[2]....
        /*0094*/ 	.word	0x00000260


	//   ....[3]....
        /*0098*/ 	.word	0x000002b0


	//----- nvinfo : EIATTR_CRS_STACK_SIZE
	.align		4
.L_23:
        /*009c*/ 	.byte	0x04, 0x1e
        /*009e*/ 	.short	(.L_25 - .L_24)
.L_24:
        /*00a0*/ 	.word	0x00000000


	//----- nvinfo : EIATTR_CBANK_PARAM_SIZE
	.align		4
.L_25:
        /*00a4*/ 	.byte	0x03, 0x19
        /*00a6*/ 	.short	0x0034


	//----- nvinfo : EIATTR_PARAM_CBANK
	.align		4
        /*00a8*/ 	.byte	0x04, 0x0a
        /*00aa*/ 	.short	(.L_27 - .L_26)
	.align		4
.L_26:
        /*00ac*/ 	.word	index@(.nv.constant0._Z19TriPackedReadKernelPKiiS0_S0_iPii)
        /*00b0*/ 	.short	0x0380
        /*00b2*/ 	.short	0x0034


	//----- nvinfo : EIATTR_SW_WAR
	.align		4
.L_27:
        /*00b4*/ 	.byte	0x04, 0x36
        /*00b6*/ 	.short	(.L_29 - .L_28)
.L_28:
        /*00b8*/ 	.word	0x00000008
.L_29:


//--------------------- .nv.callgraph             --------------------------
	.section	.nv.callgraph,"",@"SHT_CUDA_CALLGRAPH"
	.align	4
	.sectionentsize	8
	.align		4
        /*0000*/ 	.word	0x00000000
	.align		4
        /*0004*/ 	.word	0xffffffff
	.align		4
        /*0008*/ 	.word	0x00000000
	.align		4
        /*000c*/ 	.word	0xfffffffe
	.align		4
        /*0010*/ 	.word	0x00000000
	.align		4
        /*0014*/ 	.word	0xfffffffd
	.align		4
        /*0018*/ 	.word	0x00000000
	.align		4
        /*001c*/ 	.word	0xfffffffc


//--------------------- .text._Z19TriPackedReadKernelPKiiS0_S0_iPii --------------------------
	.section	.text._Z19TriPackedReadKernelPKiiS0_S0_iPii,"ax",@progbits
	.align	128
        .global         _Z19TriPackedReadKernelPKiiS0_S0_iPii
        .type           _Z19TriPackedReadKernelPKiiS0_S0_iPii,@function
        .size           _Z19TriPackedReadKernelPKiiS0_S0_iPii,(.L_x_3 - _Z19TriPackedReadKernelPKiiS0_S0_iPii)
        .other          _Z19TriPackedReadKernelPKiiS0_S0_iPii,@"STO_CUDA_ENTRY STV_DEFAULT"
_Z19TriPackedReadKernelPKiiS0_S0_iPii:
.text._Z19TriPackedReadKernelPKiiS0_S0_iPii:
[----:B------:R-:W-:Y:S01]  /*0000*/  LDC R1, c[0x0][0x37c] ;  /* 0x0000df00ff017b82 */ /* 0x000fe20000000800 */
[----:B------:R-:W0:Y:S07]  /*0010*/  S2R R0, SR_TID.X ;  /* 0x0000000000007919 */ /* 0x000e2e0000002100 */
[----:B------:R-:W0:Y:S01]  /*0020*/  S2UR UR4, SR_CTAID.X ;  /* 0x00000000000479c3 */ /* 0x000e220000002500 */
[----:B------:R-:W1:Y:S07]  /*0030*/  LDCU UR5, c[0x0][0x3b0] ;  /* 0x00007600ff0577ac */ /* 0x000e6e0008000800 */
[----:B------:R-:W0:Y:S02]  /*0040*/  LDC R7, c[0x0][0x360] ;  /* 0x0000d800ff077b82 */ /* 0x000e240000000800 */
[----:B0-----:R-:W-:-:S05]  /*0050*/  IMAD R7, R7, UR4, R0 ;  /* 0x0000000407077c24 */ /* 0x001fca000f8e0200 */
[----:B-1----:R-:W-:-:S13]  /*0060*/  ISETP.GE.AND P0, PT, R7, UR5, PT ;  /* 0x0000000507007c0c */ /* 0x002fda000bf06270 */
[----:B------:R-:W-:Y:S05]  /*0070*/  @P0 EXIT ;  /* 0x000000000000094d */ /* 0x000fea0003800000 */
[----:B------:R-:W0:Y:S01]  /*0080*/  LDC.64 R2, c[0x0][0x390] ;  /* 0x0000e400ff027b82 */ /* 0x000e220000000a00 */
[----:B------:R-:W1:Y:S01]  /*0090*/  LDCU.64 UR4, c[0x0][0x358] ;  /* 0x00006b00ff0477ac */ /* 0x000e620008000a00 */
[----:B------:R-:W2:Y:S06]  /*00a0*/  LDCU UR6, c[0x0][0x3a0] ;  /* 0x00007400ff0677ac */ /* 0x000eac0008000800 */
[----:B------:R-:W3:Y:S01]  /*00b0*/  LDC.64 R4, c[0x0][0x398] ;  /* 0x0000e600ff047b82 */ /* 0x000ee20000000a00 */
[----:B0-----:R-:W-:-:S06]  /*00c0*/  IMAD.WIDE R2, R7, 0x4, R2 ;  /* 0x0000000407027825 */ /* 0x001fcc00078e0202 */
[----:B-1----:R-:W4:Y:S01]  /*00d0*/  LDG.E R2, desc[UR4][R2.64] ;  /* 0x0000000402027981 */ /* 0x002f22000c1e1900 */
[----:B---3--:R-:W-:-:S06]  /*00e0*/  IMAD.WIDE R4, R7, 0x4, R4 ;  /* 0x0000000407047825 */ /* 0x008fcc00078e0204 */
[----:B------:R-:W4:Y:S02]  /*00f0*/  LDG.E R5, desc[UR4][R4.64] ;  /* 0x0000000404057981 */ /* 0x000f24000c1e1900 */
[----:B----4-:R-:W-:-:S04]  /*0100*/  ISETP.GT.AND P0, PT, R5, R2, PT ;  /* 0x000000020500720c */ /* 0x010fc80003f04270 */
[----:B--2---:R-:W-:-:S04]  /*0110*/  ISETP.LT.AND P0, PT, R2, UR6, !P0 ;  /* 0x0000000602007c0c */ /* 0x004fc8000c701270 */
[----:B------:R-:W-:-:S13]  /*0120*/  ISETP.LT.OR P0, PT, R5, RZ, !P0 ;  /* 0x000000ff0500720c */ /* 0x000fda0004701670 */
[----:B------:R-:W-:Y:S05]  /*0130*/  @P0 BRA `(.L_x_0) ;  /* 0x00000000004c0947 */ /* 0x000fea0003800000 */
[----:B------:R-:W0:Y:S01]  /*0140*/  LDCU UR6, c[0x0][0x388] ;  /* 0x00007100ff0677ac */ /* 0x000e220008000800 */
[----:B------:R-:W-:-:S05]  /*0150*/  IMAD R2, R2, R2, R2 ;  /* 0x0000000202027224 */ /* 0x000fca00078e0202 */
[----:B------:R-:W-:-:S04]  /*0160*/  LEA.HI R2, R2, R2, RZ, 0x1 ;  /* 0x0000000202027211 */ /* 0x000fc800078f08ff */
[----:B------:R-:W-:-:S04]  /*0170*/  LEA.HI.SX32 R5, R2, R5, 0x1f ;  /* 0x0000000502057211 */ /* 0x000fc800078ffaff */
[----:B0-----:R-:W-:-:S04]  /*0180*/  ISETP.GE.AND P0, PT, R5, UR6, PT ;  /* 0x0000000605007c0c */ /* 0x001fc8000bf06270 */
[----:B------:R-:W-:-:S13]  /*0190*/  ISETP.LT.OR P0, PT, R5, RZ, P0 ;  /* 0x000000ff0500720c */ /* 0x000fda0000701670 */
[----:B------:R-:W-:Y:S05]  /*01a0*/  @P0 BRA `(.L_x_1) ;  /* 0x00000000001c0947 */ /* 0x000fea0003800000 */
[----:B------:R-:W0:Y:S02]  /*01b0*/  LDC.64 R2, c[0x0][0x380] ;  /* 0x0000e000ff027b82 */ /* 0x000e240000000a00 */
[----:B0-----:R-:W-:-:S06]  /*01c0*/  IMAD.WIDE.U32 R2, R5, 0x4, R2 ;  /* 0x0000000405027825 */ /* 0x001fcc00078e0002 */
[----:B------:R-:W0:Y:S01]  /*01d0*/  LDC.64 R4, c[0x0][0x3a8] ;  /* 0x0000ea00ff047b82 */ /* 0x000e220000000a00 */
[----:B------:R-:W2:Y:S01]  /*01e0*/  LDG.E R3, desc[UR4][R2.64] ;  /* 0x0000000402037981 */ /* 0x000ea2000c1e1900 */
[----:B0-----:R-:W-:-:S05]  /*01f0*/  IMAD.WIDE R4, R7, 0x4, R4 ;  /* 0x0000000407047825 */ /* 0x001fca00078e0204 */
[----:B--2---:R-:W-:Y:S01]  /*0200*/  STG.E desc[UR4][R4.64], R3 ;  /* 0x0000000304007986 */ /* 0x004fe2000c101904 */
[----:B------:R-:W-:Y:S05]  /*0210*/  EXIT ;  /* 0x000000000000794d */ /* 0x000fea0003800000 */
.L_x_1:
[----:B------:R-:W0:Y:S01]  /*0220*/  LDC.64 R2, c[0x0][0x3a8] ;  /* 0x0000ea00ff027b82 */ /* 0x000e220000000a00 */
[----:B------:R-:W-:Y:S01]  /*0230*/  MOV R5, 0xfff421cf ;  /* 0xfff421cf00057802 */ /* 0x000fe20000000f00 */
[----:B0-----:R-:W-:-:S05]  /*0240*/  IMAD.WIDE R2, R7, 0x4, R2 ;  /* 0x0000000407027825 */ /* 0x001fca00078e0202 */
[----:B------:R-:W-:Y:S01]  /*0250*/  STG.E desc[UR4][R2.64], R5 ;  /* 0x0000000502007986 */ /* 0x000fe2000c101904 */
[----:B------:R-:W-:Y:S05]  /*0260*/  EXIT ;  /* 0x000000000000794d */ /* 0x000fea0003800000 */
.L_x_0:
[----:B------:R-:W0:Y:S01]  /*0270*/  LDC.64 R2, c[0x0][0x3a8] ;  /* 0x0000ea00ff027b82 */ /* 0x000e220000000a00 */
[----:B------:R-:W-:Y:S01]  /*0280*/  MOV R5, 0xfff0bdc1 ;  /* 0xfff0bdc100057802 */ /* 0x000fe20000000f00 */
[----:B0-----:R-:W-:-:S05]  /*0290*/  IMAD.WIDE R2, R7, 0x4, R2 ;  /* 0x0000000407027825 */ /* 0x001fca00078e0202 */
[----:B------:R-:W-:Y:S01]  /*02a0*/  STG.E desc[UR4][R2.64], R5 ;  /* 0x0000000502007986 */ /* 0x000fe2000c101904 */
[----:B------:R-:W-:Y:S05]  /*02b0*/  EXIT ;  /* 0x000000000000794d */ /* 0x000fea0003800000 */
.L_x_2:
[----:B------:R-:W-:-:S00]  /*02c0*/  BRA `(.L_x_2) ;  /* 0xfffffffc00fc7947 */ /* 0x000fc0000383ffff */
[----:B------:R-:W-:-:S00]  /*02d0*/  NOP ;  /* 0x0000000000007918 */ /* 0x000fc00000000000 */
        /* <DEDUP_REMOVED lines=10> */
.L_x_3:


//--------------------- .nv.shared.reserved.0     --------------------------
	.section	.nv.shared.reserved.0,"aw",@nobits
	.weak		__nv_reservedSMEM_offset_0_alias
	.size		__nv_reservedSMEM_offset_0_alias, 0, 64
	.other		__nv_reservedSMEM_offset_0_alias,@"STO_CUDA_RESERVED_SHARED STV_DEFAULT"
__nv_reservedSMEM_offset_0_alias:
	.zero		0
	.zero		64


//--------------------- .nv.constant0._Z19TriPackedReadKernelPKiiS0_S0_iPii --------------------------
	.section	.nv.constant0._Z19TriPackedReadKernelPKiiS0_S0_iPii,"a",@progbits
	.sectionflags	@""
	.align	4
.nv.constant0._Z19TriPackedReadKernelPKiiS0_S0_iPii:
	.zero		948


//--------------------- SYMBOLS --------------------------

	.type		.nv.reservedSmem.offset0,@object
	.size		.nv.reservedSmem.offset0,0x4
